//
// Generated by NVIDIA NVVM Compiler
//
// Compiler Build ID: CL-36424714
// Cuda compilation tools, release 13.0, V13.0.88
// Based on NVVM 20.0.0
//

.version 9.0
.target sm_100
.address_size 64

	// .globl	_Z17copy_const_kernelPfPKf

.visible .entry _Z17copy_const_kernelPfPKf(
	.param .u64 .ptr .align 1 _Z17copy_const_kernelPfPKf_param_0,
	.param .u64 .ptr .align 1 _Z17copy_const_kernelPfPKf_param_1
)
{
	.reg .pred 	%p<2>;
	.reg .b32 	%r<11>;
	.reg .b32 	%f<2>;
	.reg .b64 	%rd<9>;

	ld.param.u64 	%rd1, [_Z17copy_const_kernelPfPKf_param_0];
	ld.param.u64 	%rd2, [_Z17copy_const_kernelPfPKf_param_1];
	cvta.to.global.u64 	%rd3, %rd2;
	mov.u32 	%r2, %tid.x;
	mov.u32 	%r3, %ctaid.x;
	mov.u32 	%r4, %ntid.x;
	mov.u32 	%r5, %tid.y;
	mov.u32 	%r6, %ctaid.y;
	mov.u32 	%r7, %ntid.y;
	mad.lo.s32 	%r8, %r6, %r7, %r5;
	mov.u32 	%r9, %nctaid.x;
	mad.lo.s32 	%r10, %r8, %r9, %r3;
	mad.lo.s32 	%r1, %r10, %r4, %r2;
	mul.wide.s32 	%rd4, %r1, 4;
	add.s64 	%rd5, %rd3, %rd4;
	ld.global.f32 	%f1, [%rd5];
	setp.eq.f32 	%p1, %f1, 0f00000000;
	@%p1 bra 	$L__BB0_2;
	cvta.to.global.u64 	%rd6, %rd1;
	add.s64 	%rd8, %rd6, %rd4;
	st.global.f32 	[%rd8], %f1;
$L__BB0_2:
	ret;

}
	// .globl	_Z16update_2D_kernelPfS_if
.visible .entry _Z16update_2D_kernelPfS_if(
	.param .u64 .ptr .align 1 _Z16update_2D_kernelPfS_if_param_0,
	.param .u64 .ptr .align 1 _Z16update_2D_kernelPfS_if_param_1,
	.param .u32 _Z16update_2D_kernelPfS_if_param_2,
	.param .f32 _Z16update_2D_kernelPfS_if_param_3
)
{
	.reg .pred 	%p<5>;
	.reg .b32 	%r<20>;
	.reg .b32 	%f<12>;
	.reg .b64 	%rd<16>;

	ld.param.u64 	%rd1, [_Z16update_2D_kernelPfS_if_param_0];
	ld.param.u64 	%rd2, [_Z16update_2D_kernelPfS_if_param_1];
	ld.param.u32 	%r1, [_Z16update_2D_kernelPfS_if_param_2];
	ld.param.f32 	%f1, [_Z16update_2D_kernelPfS_if_param_3];
	cvta.to.global.u64 	%rd3, %rd1;
	cvta.to.global.u64 	%rd4, %rd2;
	mov.u32 	%r2, %tid.x;
	mov.u32 	%r3, %ctaid.x;
	mov.u32 	%r4, %ntid.x;
	mad.lo.s32 	%r5, %r3, %r4, %r2;
	mov.u32 	%r6, %tid.y;
	mov.u32 	%r7, %ctaid.y;
	mov.u32 	%r8, %ntid.y;
	mad.lo.s32 	%r9, %r7, %r8, %r6;
	mov.u32 	%r10, %nctaid.x;
	mul.lo.s32 	%r11, %r10, %r4;
	mul.lo.s32 	%r12, %r11, %r9;
	add.s32 	%r13, %r12, %r5;
	add.s32 	%r14, %r13, -1;
	setp.eq.s32 	%p1, %r5, 0;
	selp.b32 	%r15, %r12, %r14, %p1;
	add.s32 	%r16, %r1, -1;
	setp.eq.s32 	%p2, %r5, %r16;
	sub.s32 	%r17, %r13, %r1;
	setp.eq.s32 	%p3, %r9, 0;
	selp.b32 	%r18, %r5, %r17, %p3;
	setp.eq.s32 	%p4, %r9, %r16;
	selp.b32 	%r19, 0, %r1, %p4;
	mul.wide.s32 	%rd5, %r13, 4;
	add.s64 	%rd6, %rd4, %rd5;
	ld.global.f32 	%f2, [%rd6];
	mul.wide.s32 	%rd7, %r18, 4;
	add.s64 	%rd8, %rd4, %rd7;
	ld.global.f32 	%f3, [%rd8];
	mul.wide.s32 	%rd9, %r19, 4;
	add.s64 	%rd10, %rd6, %rd9;
	ld.global.f32 	%f4, [%rd10];
	add.f32 	%f5, %f3, %f4;
	mul.wide.s32 	%rd11, %r15, 4;
	add.s64 	%rd12, %rd4, %rd11;
	ld.global.f32 	%f6, [%rd12];
	add.f32 	%f7, %f5, %f6;
	selp.b64 	%rd13, 0, 4, %p2;
	add.s64 	%rd14, %rd6, %rd13;
	ld.global.f32 	%f8, [%rd14];
	add.f32 	%f9, %f7, %f8;
	fma.rn.f32 	%f10, %f2, 0fC0800000, %f9;
	fma.rn.f32 	%f11, %f1, %f10, %f2;
	add.s64 	%rd15, %rd3, %rd5;
	st.global.f32 	[%rd15], %f11;
	ret;

}


// ===== COMPILED SASS (sm_100) =====

	.target	sm_100

	.elftype	@"ET_EXEC"


//--------------------- .note.nv.tkinfo           --------------------------
	.section	.note.nv.tkinfo,"",@"SHT_NOTE"
	.sectionflags	@"SHF_NOTE_NV_TKINFO"
	.tkinfo
        /*0018*/ 	.word	0x00000002
        /*0030*/ 	.string	""
        /*0030*/ 	.string	"ptxas"
        /*0030*/ 	.string	"Cuda compilation tools, release 13.0, V13.0.88"
        /*0030*/ 	.string	"Build cuda_13.0.r13.0/compiler.36424714_0"
        /*0030*/ 	.string	"-arch sm_100 -m 64 "



//--------------------- .note.nv.cuinfo           --------------------------
	.section	.note.nv.cuinfo,"",@"SHT_NOTE"
	.sectionflags	@"SHF_NOTE_NV_CUINFO"
        /*0018*/ 	.short	0x0002
        /*001a*/ 	.short	0x0064
        /*001c*/ 	.short	0x0082
	.zero		2


//--------------------- .nv.info                  --------------------------
	.section	.nv.info,"",@"SHT_CUDA_INFO"
	.align	4


	//----- nvinfo : EIATTR_REGCOUNT
	.align		4
        /*0000*/ 	.byte	0x04, 0x2f
        /*0002*/ 	.short	(.L_1 - .L_0)
	.align		4
.L_0:
        /*0004*/ 	.word	index@(_Z17copy_const_kernelPfPKf)
        /*0008*/ 	.word	0x0000000c


	//----- nvinfo : EIATTR_FRAME_SIZE
	.align		4
.L_1:
        /*000c*/ 	.byte	0x04, 0x11
        /*000e*/ 	.short	(.L_3 - .L_2)
	.align		4
.L_2:
        /*0010*/ 	.word	index@(_Z17copy_const_kernelPfPKf)
        /*0014*/ 	.word	0x00000000


	//----- nvinfo : EIATTR_REGCOUNT
	.align		4
.L_3:
        /*0018*/ 	.byte	0x04, 0x2f
        /*001a*/ 	.short	(.L_5 - .L_4)
	.align		4
.L_4:
        /*001c*/ 	.word	index@(_Z16update_2D_kernelPfS_if)
        /*0020*/ 	.word	0x00000016


	//----- nvinfo : EIATTR_FRAME_SIZE
	.align		4
.L_5:
        /*0024*/ 	.byte	0x04, 0x11
        /*0026*/ 	.short	(.L_7 - .L_6)
	.align		4
.L_6:
        /*0028*/ 	.word	index@(_Z16update_2D_kernelPfS_if)
        /*002c*/ 	.word	0x00000000


	//----- nvinfo : EIATTR_MIN_STACK_SIZE
	.align		4
.L_7:
        /*0030*/ 	.byte	0x04, 0x12
        /*0032*/ 	.short	(.L_9 - .L_8)
	.align		4
.L_8:
        /*0034*/ 	.word	index@(_Z16update_2D_kernelPfS_if)
        /*0038*/ 	.word	0x00000000


	//----- nvinfo : EIATTR_MIN_STACK_SIZE
	.align		4
.L_9:
        /*003c*/ 	.byte	0x04, 0x12
        /*003e*/ 	.short	(.L_11 - .L_10)
	.align		4
.L_10:
        /*0040*/ 	.word	index@(_Z17copy_const_kernelPfPKf)
        /*0044*/ 	.word	0x00000000
.L_11:


//--------------------- .nv.compat                --------------------------
	.section	.nv.compat,"",@"SHT_CUDA_COMPAT_INFO"
	.align	4
        /*0000*/ 	.byte	0x02, 0x09, 0x00, 0x00, 0x02, 0x02, 0x01, 0x00, 0x02, 0x05, 0x05, 0x00, 0x03, 0x07, 0x01, 0x01
        /*0010*/ 	.byte	0x02, 0x03, 0x00, 0x00, 0x02, 0x06, 0x01, 0x00, 0x04, 0x0b, 0x08, 0x00, 0x09, 0x00, 0x00, 0x00
        /*0020*/ 	.byte	0x00, 0x00, 0x00, 0x00


//--------------------- .nv.info._Z16update_2D_kernelPfS_if --------------------------
	.section	.nv.info._Z16update_2D_kernelPfS_if,"",@"SHT_CUDA_INFO"
	.sectionflags	@""
	.align	4


	//----- nvinfo : EIATTR_CUDA_API_VERSION
	.align		4
        /*0000*/ 	.byte	0x04, 0x37
        /*0002*/ 	.short	(.L_13 - .L_12)
.L_12:
        /*0004*/ 	.word	0x00000082


	//----- nvinfo : EIATTR_KPARAM_INFO
	.align		4
.L_13:
        /*0008*/ 	.byte	0x04, 0x17
        /*000a*/ 	.short	(.L_15 - .L_14)
.L_14:
        /*000c*/ 	.word	0x00000000
        /*0010*/ 	.short	0x0003
        /*0012*/ 	.short	0x0014
        /*0014*/ 	.byte	0x00, 0xf0, 0x11, 0x00


	//----- nvinfo : EIATTR_KPARAM_INFO
	.align		4
.L_15:
        /*0018*/ 	.byte	0x04, 0x17
        /*001a*/ 	.short	(.L_17 - .L_16)
.L_16:
        /*001c*/ 	.word	0x00000000
        /*0020*/ 	.short	0x0002
        /*0022*/ 	.short	0x0010
        /*0024*/ 	.byte	0x00, 0xf0, 0x11, 0x00


	//----- nvinfo : EIATTR_KPARAM_INFO
	.align		4
.L_17:
        /*0028*/ 	.byte	0x04, 0x17
        /*002a*/ 	.short	(.L_19 - .L_18)
.L_18:
        /*002c*/ 	.word	0x00000000
        /*0030*/ 	.short	0x0001
        /*0032*/ 	.short	0x0008
        /*0034*/ 	.byte	0x00, 0xf5, 0x21, 0x00


	//----- nvinfo : EIATTR_KPARAM_INFO
	.align		4
.L_19:
        /*0038*/ 	.byte	0x04, 0x17
        /*003a*/ 	.short	(.L_21 - .L_20)
.L_20:
        /*003c*/ 	.word	0x00000000
        /*0040*/ 	.short	0x0000
        /*0042*/ 	.short	0x0000
        /*0044*/ 	.byte	0x00, 0xf5, 0x21, 0x00


	//----- nvinfo : EIATTR_SPARSE_MMA_MASK
	.align		4
.L_21:
        /*0048*/ 	.byte	0x03, 0x50
        /*004a*/ 	.short	0x0000


	//----- nvinfo : EIATTR_MAXREG_COUNT
	.align		4
        /*004c*/ 	.byte	0x03, 0x1b
        /*004e*/ 	.short	0x00ff


	//----- nvinfo : EIATTR_MERCURY_ISA_VERSION
	.align		4
        /*0050*/ 	.byte	0x03, 0x5f
        /*0052*/ 	.short	0x0101


	//----- nvinfo : EIATTR_VRC_CTA_INIT_COUNT
	.align		4
        /*0054*/ 	.byte	0x02, 0x4a
	.zero		1
	.zero		1


	//----- nvinfo : EIATTR_EXIT_INSTR_OFFSETS
	.align		4
        /*0058*/ 	.byte	0x04, 0x1c
        /*005a*/ 	.short	(.L_23 - .L_22)


	//   ....[0]....
.L_22:
        /*005c*/ 	.word	0x000002c0


	//----- nvinfo : EIATTR_CBANK_PARAM_SIZE
	.align		4
.L_23:
        /*0060*/ 	.byte	0x03, 0x19
        /*0062*/ 	.short	0x0018


	//----- nvinfo : EIATTR_PARAM_CBANK
	.align		4
        /*0064*/ 	.byte	0x04, 0x0a
        /*0066*/ 	.short	(.L_25 - .L_24)
	.align		4
.L_24:
        /*0068*/ 	.word	index@(.nv.constant0._Z16update_2D_kernelPfS_if)
        /*006c*/ 	.short	0x0380
        /*006e*/ 	.short	0x0018


	//----- nvinfo : EIATTR_SW_WAR
	.align		4
.L_25:
        /*0070*/ 	.byte	0x04, 0x36
        /*0072*/ 	.short	(.L_27 - .L_26)
.L_26:
        /*0074*/ 	.word	0x00000008
.L_27:


//--------------------- .nv.info._Z17copy_const_kernelPfPKf --------------------------
	.section	.nv.info._Z17copy_const_kernelPfPKf,"",@"SHT_CUDA_INFO"
	.sectionflags	@""
	.align	4


	//----- nvinfo : EIATTR_CUDA_API_VERSION
	.align		4
        /*0000*/ 	.byte	0x04, 0x37
        /*0002*/ 	.short	(.L_29 - .L_28)
.L_28:
        /*0004*/ 	.word	0x00000082


	//----- nvinfo : EIATTR_KPARAM_INFO
	.align		4
.L_29:
        /*0008*/ 	.byte	0x04, 0x17
        /*000a*/ 	.short	(.L_31 - .L_30)
.L_30:
        /*000c*/ 	.word	0x00000000
        /*0010*/ 	.short	0x0001
        /*0012*/ 	.short	0x0008
        /*0014*/ 	.byte	0x00, 0xf5, 0x21, 0x00


	//----- nvinfo : EIATTR_KPARAM_INFO
	.align		4
.L_31:
        /*0018*/ 	.byte	0x04, 0x17
        /*001a*/ 	.short	(.L_33 - .L_32)
.L_32:
        /*001c*/ 	.word	0x00000000
        /*0020*/ 	.short	0x0000
        /*0022*/ 	.short	0x0000
        /*0024*/ 	.byte	0x00, 0xf5, 0x21, 0x00


	//----- nvinfo : EIATTR_SPARSE_MMA_MASK
	.align		4
.L_33:
        /*0028*/ 	.byte	0x03, 0x50
        /*002a*/ 	.short	0x0000


	//----- nvinfo : EIATTR_MAXREG_COUNT
	.align		4
        /*002c*/ 	.byte	0x03, 0x1b
        /*002e*/ 	.short	0x00ff


	//----- nvinfo : EIATTR_MERCURY_ISA_VERSION
	.align		4
        /*0030*/ 	.byte	0x03, 0x5f
        /*0032*/ 	.short	0x0101


	//----- nvinfo : EIATTR_VRC_CTA_INIT_COUNT
	.align		4
        /*0034*/ 	.byte	0x02, 0x4a
	.zero		1
	.zero		1


	//----- nvinfo : EIATTR_EXIT_INSTR_OFFSETS
	.align		4
        /*0038*/ 	.byte	0x04, 0x1c
        /*003a*/ 	.short	(.L_35 - .L_34)


	//   ....[0]....
.L_34:
        /*003c*/ 	.word	0x00000100


	//   ....[1]....
        /*0040*/ 	.word	0x00000140


	//----- nvinfo : EIATTR_CBANK_PARAM_SIZE
	.align		4
.L_35:
        /*0044*/ 	.byte	0x03, 0x19
        /*0046*/ 	.short	0x0010


	//----- nvinfo : EIATTR_PARAM_CBANK
	.align		4
        /*0048*/ 	.byte	0x04, 0x0a
        /*004a*/ 	.short	(.L_37 - .L_36)
	.align		4
.L_36:
        /*004c*/ 	.word	index@(.nv.constant0._Z17copy_const_kernelPfPKf)
        /*0050*/ 	.short	0x0380
        /*0052*/ 	.short	0x0010


	//----- nvinfo : EIATTR_SW_WAR
	.align		4
.L_37:
        /*0054*/ 	.byte	0x04, 0x36
        /*0056*/ 	.short	(.L_39 - .L_38)
.L_38:
        /*0058*/ 	.word	0x00000008
.L_39:


//--------------------- .nv.callgraph             --------------------------
	.section	.nv.callgraph,"",@"SHT_CUDA_CALLGRAPH"
	.align	4
	.sectionentsize	8
	.align		4
        /*0000*/ 	.word	0x00000000
	.align		4
        /*0004*/ 	.word	0xffffffff
	.align		4
        /*0008*/ 	.word	0x00000000
	.align		4
        /*000c*/ 	.word	0xfffffffe
	.align		4
        /*0010*/ 	.word	0x00000000
	.align		4
        /*0014*/ 	.word	0xfffffffd
	.align		4
        /*0018*/ 	.word	0x00000000
	.align		4
        /*001c*/ 	.word	0xfffffffc


//--------------------- .text._Z16update_2D_kernelPfS_if --------------------------
	.section	.text._Z16update_2D_kernelPfS_if,"ax",@progbits
	.align	128
        .global         _Z16update_2D_kernelPfS_if
        .type           _Z16update_2D_kernelPfS_if,@function
        .size           _Z16update_2D_kernelPfS_if,(.L_x_2 - _Z16update_2D_kernelPfS_if)
        .other          _Z16update_2D_kernelPfS_if,@"STO_CUDA_ENTRY STV_DEFAULT"
_Z16update_2D_kernelPfS_if:
.text._Z16update_2D_kernelPfS_if:
[----:B------:R-:W-:Y:S01]  /*0000*/  LDC R1, c[0x0][0x37c] ;  /* 0x0000df00ff017b82 */ /* 0x000fe20000000800 */
[----:B------:R-:W0:Y:S07]  /*0010*/  S2R R0, SR_TID.Y ;  /* 0x0000000000007919 */ /* 0x000e2e0000002200 */
[----:B------:R-:W1:Y:S01]  /*0020*/  LDC R4, c[0x0][0x360] ;  /* 0x0000d800ff047b82 */ /* 0x000e620000000800 */
[----:B------:R-:W2:Y:S07]  /*0030*/  S2R R11, SR_TID.X ;  /* 0x00000000000b7919 */ /* 0x000eae0000002100 */
[----:B------:R-:W0:Y:S08]  /*0040*/  S2UR UR5, SR_CTAID.Y ;  /* 0x00000000000579c3 */ /* 0x000e300000002600 */
[----:B------:R-:W0:Y:S01]  /*0050*/  LDC R5, c[0x0][0x364] ;  /* 0x0000d900ff057b82 */ /* 0x000e220000000800 */
[----:B------:R-:W1:Y:S07]  /*0060*/  LDCU UR6, c[0x0][0x370] ;  /* 0x00006e00ff0677ac */ /* 0x000e6e0008000800 */
[----:B------:R-:W2:Y:S08]  /*0070*/  S2UR UR4, SR_CTAID.X ;  /* 0x00000000000479c3 */ /* 0x000eb00000002500 */
[----:B------:R-:W3:Y:S08]  /*0080*/  LDC.64 R2, c[0x0][0x390] ;  /* 0x0000e400ff027b82 */ /* 0x000ef00000000a00 */
[----:B------:R-:W4:Y:S01]  /*0090*/  LDC.64 R8, c[0x0][0x388] ;  /* 0x0000e200ff087b82 */ /* 0x000f220000000a00 */
[----:B0-----:R-:W-:-:S02]  /*00a0*/  IMAD R0, R5, UR5, R0 ;  /* 0x0000000505007c24 */ /* 0x001fc4000f8e0200 */
[----:B-1----:R-:W-:-:S03]  /*00b0*/  IMAD R5, R4, UR6, RZ ;  /* 0x0000000604057c24 */ /* 0x002fc6000f8e02ff */
[C---:B------:R-:W-:Y:S01]  /*00c0*/  ISETP.NE.AND P2, PT, R0.reuse, RZ, PT ;  /* 0x000000ff0000720c */ /* 0x040fe20003f45270 */
[----:B------:R-:W-:Y:S01]  /*00d0*/  IMAD R6, R0, R5, RZ ;  /* 0x0000000500067224 */ /* 0x000fe200078e02ff */
[----:B------:R-:W0:Y:S01]  /*00e0*/  LDC.64 R16, c[0x0][0x380] ;  /* 0x0000e000ff107b82 */ /* 0x000e220000000a00 */
[----:B--2---:R-:W-:Y:S01]  /*00f0*/  IMAD R11, R4, UR4, R11 ;  /* 0x00000004040b7c24 */ /* 0x004fe2000f8e020b */
[----:B------:R-:W1:Y:S04]  /*0100*/  LDCU.64 UR4, c[0x0][0x358] ;  /* 0x00006b00ff0477ac */ /* 0x000e680008000a00 */
[----:B------:R-:W-:Y:S02]  /*0110*/  ISETP.NE.AND P0, PT, R11, RZ, PT ;  /* 0x000000ff0b00720c */ /* 0x000fe40003f05270 */
[----:B---3--:R-:W-:-:S02]  /*0120*/  IADD3 R4, PT, PT, R2, -0x1, RZ ;  /* 0xffffffff02047810 */ /* 0x008fc40007ffe0ff */
[C---:B------:R-:W-:Y:S02]  /*0130*/  IADD3 R7, PT, PT, R11.reuse, R6, RZ ;  /* 0x000000060b077210 */ /* 0x040fe40007ffe0ff */
[-C--:B------:R-:W-:Y:S02]  /*0140*/  ISETP.NE.AND P3, PT, R0, R4.reuse, PT ;  /* 0x000000040000720c */ /* 0x080fe40003f65270 */
[----:B------:R-:W-:Y:S01]  /*0150*/  ISETP.NE.AND P1, PT, R11, R4, PT ;  /* 0x000000040b00720c */ /* 0x000fe20003f25270 */
[C-C-:B----4-:R-:W-:Y:S01]  /*0160*/  IMAD.WIDE R4, R7.reuse, 0x4, R8.reuse ;  /* 0x0000000407047825 */ /* 0x150fe200078e0208 */
[C---:B------:R-:W-:Y:S02]  /*0170*/  @P2 IADD3 R11, PT, PT, R7.reuse, -R2, RZ ;  /* 0x80000002070b2210 */ /* 0x040fe40007ffe0ff */
[----:B------:R-:W-:Y:S02]  /*0180*/  SEL R13, R2, RZ, P3 ;  /* 0x000000ff020d7207 */ /* 0x000fe40001800000 */
[----:B------:R-:W-:Y:S01]  /*0190*/  @P0 IADD3 R6, PT, PT, R7, -0x1, RZ ;  /* 0xffffffff07060810 */ /* 0x000fe20007ffe0ff */
[----:B------:R-:W-:Y:S01]  /*01a0*/  IMAD.WIDE R10, R11, 0x4, R8 ;  /* 0x000000040b0a7825 */ /* 0x000fe200078e0208 */
[----:B------:R-:W-:-:S03]  /*01b0*/  SEL R15, RZ, 0x4, !P1 ;  /* 0x00000004ff0f7807 */ /* 0x000fc60004800000 */
[----:B------:R-:W-:Y:S01]  /*01c0*/  IMAD.WIDE R12, R13, 0x4, R4 ;  /* 0x000000040d0c7825 */ /* 0x000fe200078e0204 */
[----:B------:R-:W-:Y:S01]  /*01d0*/  IADD3 R14, P0, PT, R4, R15, RZ ;  /* 0x0000000f040e7210 */ /* 0x000fe20007f1e0ff */
[----:B-1----:R-:W2:Y:S02]  /*01e0*/  LDG.E R10, desc[UR4][R10.64] ;  /* 0x000000040a0a7981 */ /* 0x002ea4000c1e1900 */
[----:B------:R-:W-:Y:S02]  /*01f0*/  IMAD.WIDE R8, R6, 0x4, R8 ;  /* 0x0000000406087825 */ /* 0x000fe400078e0208 */
[----:B------:R-:W2:Y:S01]  /*0200*/  LDG.E R13, desc[UR4][R12.64] ;  /* 0x000000040c0d7981 */ /* 0x000ea2000c1e1900 */
[----:B------:R-:W-:-:S03]  /*0210*/  IADD3.X R15, PT, PT, RZ, R5, RZ, P0, !PT ;  /* 0x00000005ff0f7210 */ /* 0x000fc600007fe4ff */
[----:B------:R-:W3:Y:S04]  /*0220*/  LDG.E R9, desc[UR4][R8.64] ;  /* 0x0000000408097981 */ /* 0x000ee8000c1e1900 */
[----:B------:R-:W4:Y:S04]  /*0230*/  LDG.E R15, desc[UR4][R14.64] ;  /* 0x000000040e0f7981 */ /* 0x000f28000c1e1900 */
[----:B------:R-:W5:Y:S01]  /*0240*/  LDG.E R4, desc[UR4][R4.64] ;  /* 0x0000000404047981 */ /* 0x000f62000c1e1900 */
[----:B0-----:R-:W-:-:S04]  /*0250*/  IMAD.WIDE R6, R7, 0x4, R16 ;  /* 0x0000000407067825 */ /* 0x001fc800078e0210 */
[----:B--2---:R-:W-:-:S04]  /*0260*/  FADD R0, R10, R13 ;  /* 0x0000000d0a007221 */ /* 0x004fc80000000000 */
[----:B---3--:R-:W-:-:S04]  /*0270*/  FADD R0, R0, R9 ;  /* 0x0000000900007221 */ /* 0x008fc80000000000 */
[----:B----4-:R-:W-:-:S04]  /*0280*/  FADD R19, R0, R15 ;  /* 0x0000000f00137221 */ /* 0x010fc80000000000 */
[----:B-----5:R-:W-:-:S04]  /*0290*/  FFMA R19, R4, -4, R19 ;  /* 0xc080000004137823 */ /* 0x020fc80000000013 */
[----:B------:R-:W-:-:S05]  /*02a0*/  FFMA R3, R19, R3, R4 ;  /* 0x0000000313037223 */ /* 0x000fca0000000004 */
[----:B------:R-:W-:Y:S01]  /*02b0*/  STG.E desc[UR4][R6.64], R3 ;  /* 0x0000000306007986 */ /* 0x000fe2000c101904 */
[----:B------:R-:W-:Y:S05]  /*02c0*/  EXIT ;  /* 0x000000000000794d */ /* 0x000fea0003800000 */
.L_x_0:
[----:B------:R-:W-:-:S00]  /*02d0*/  BRA `(.L_x_0) ;  /* 0xfffffffc00fc7947 */ /* 0x000fc0000383ffff */
[----:B------:R-:W-:-:S00]  /*02e0*/  NOP ;  /* 0x0000000000007918 */ /* 0x000fc00000000000 */
        /* <DEDUP_REMOVED lines=9> */
.L_x_2:


//--------------------- .text._Z17copy_const_kernelPfPKf --------------------------
	.section	.text._Z17copy_const_kernelPfPKf,"ax",@progbits
	.align	128
        .global         _Z17copy_const_kernelPfPKf
        .type           _Z17copy_const_kernelPfPKf,@function
        .size           _Z17copy_const_kernelPfPKf,(.L_x_3 - _Z17copy_const_kernelPfPKf)
        .other          _Z17copy_const_kernelPfPKf,@"STO_CUDA_ENTRY STV_DEFAULT"
_Z17copy_const_kernelPfPKf:
.text._Z17copy_const_kernelPfPKf:
[----:B------:R-:W-:Y:S01]  /*0000*/  LDC R1, c[0x0][0x37c] ;  /* 0x0000df00ff017b82 */ /* 0x000fe20000000800 */
[----:B------:R-:W0:Y:S01]  /*0010*/  S2R R0, SR_TID.Y ;  /* 0x0000000000007919 */ /* 0x000e220000002200 */
[----:B------:R-:W1:Y:S06]  /*0020*/  LDCU UR7, c[0x0][0x360] ;  /* 0x00006c00ff0777ac */ /* 0x000e6c0008000800 */
[----:B------:R-:W0:Y:S01]  /*0030*/  S2UR UR8, SR_CTAID.Y ;  /* 0x00000000000879c3 */ /* 0x000e220000002600 */
[----:B------:R-:W1:Y:S01]  /*0040*/  S2R R5, SR_TID.X ;  /* 0x0000000000057919 */ /* 0x000e620000002100 */
[----:B------:R-:W2:Y:S06]  /*0050*/  LDCU.64 UR4, c[0x0][0x358] ;  /* 0x00006b00ff0477ac */ /* 0x000eac0008000a00 */
[----:B------:R-:W0:Y:S08]  /*0060*/  LDC R7, c[0x0][0x364] ;  /* 0x0000d900ff077b82 */ /* 0x000e300000000800 */
[----:B------:R-:W3:Y:S08]  /*0070*/  S2UR UR6, SR_CTAID.X ;  /* 0x00000000000679c3 */ /* 0x000ef00000002500 */
[----:B------:R-:W3:Y:S08]  /*0080*/  LDC R9, c[0x0][0x370] ;  /* 0x0000dc00ff097b82 */ /* 0x000ef00000000800 */
[----:B------:R-:W4:Y:S01]  /*0090*/  LDC.64 R2, c[0x0][0x388] ;  /* 0x0000e200ff027b82 */ /* 0x000f220000000a00 */
[----:B0-----:R-:W-:-:S04]  /*00a0*/  IMAD R0, R7, UR8, R0 ;  /* 0x0000000807007c24 */ /* 0x001fc8000f8e0200 */
[----:B---3--:R-:W-:-:S04]  /*00b0*/  IMAD R0, R0, R9, UR6 ;  /* 0x0000000600007e24 */ /* 0x008fc8000f8e0209 */
[----:B-1----:R-:W-:-:S04]  /*00c0*/  IMAD R5, R0, UR7, R5 ;  /* 0x0000000700057c24 */ /* 0x002fc8000f8e0205 */
[----:B----4-:R-:W-:-:S05]  /*00d0*/  IMAD.WIDE R2, R5, 0x4, R2 ;  /* 0x0000000405027825 */ /* 0x010fca00078e0202 */
[----:B--2---:R-:W2:Y:S02]  /*00e0*/  LDG.E R7, desc[UR4][R2.64] ;  /* 0x0000000402077981 */ /* 0x004ea4000c1e1900 */
[----:B--2---:R-:W-:-:S13]  /*00f0*/  FSETP.NEU.AND P0, PT, R7, RZ, PT ;  /* 0x000000ff0700720b */ /* 0x004fda0003f0d000 */
[----:B------:R-:W-:Y:S05]  /*0100*/  @!P0 EXIT ;  /* 0x000000000000894d */ /* 0x000fea0003800000 */
[----:B------:R-:W0:Y:S02]  /*0110*/  LDC.64 R2, c[0x0][0x380] ;  /* 0x0000e000ff027b82 */ /* 0x000e240000000a00 */
[----:B0-----:R-:W-:-:S05]  /*0120*/  IMAD.WIDE R2, R5, 0x4, R2 ;  /* 0x0000000405027825 */ /* 0x001fca00078e0202 */
[----:B------:R-:W-:Y:S01]  /*0130*/  STG.E desc[UR4][R2.64], R7 ;  /* 0x0000000702007986 */ /* 0x000fe2000c101904 */
[----:B------:R-:W-:Y:S05]  /*0140*/  EXIT ;  /* 0x000000000000794d */ /* 0x000fea0003800000 */
.L_x_1:
        /* <DEDUP_REMOVED lines=11> */
.L_x_3:


//--------------------- .nv.shared.reserved.0     --------------------------
	.section	.nv.shared.reserved.0,"aw",@nobits
	.weak		__nv_reservedSMEM_offset_0_alias
	.size		__nv_reservedSMEM_offset_0_alias, 0, 64
	.other		__nv_reservedSMEM_offset_0_alias,@"STO_CUDA_RESERVED_SHARED STV_DEFAULT"
__nv_reservedSMEM_offset_0_alias:
	.zero		0
	.zero		64


//--------------------- .nv.constant0._Z16update_2D_kernelPfS_if --------------------------
	.section	.nv.constant0._Z16update_2D_kernelPfS_if,"a",@progbits
	.sectionflags	@""
	.align	4
.nv.constant0._Z16update_2D_kernelPfS_if:
	.zero		920


//--------------------- .nv.constant0._Z17copy_const_kernelPfPKf --------------------------
	.section	.nv.constant0._Z17copy_const_kernelPfPKf,"a",@progbits
	.sectionflags	@""
	.align	4
.nv.constant0._Z17copy_const_kernelPfPKf:
	.zero		912


//--------------------- SYMBOLS --------------------------

	.type		.nv.reservedSmem.offset0,@object
	.size		.nv.reservedSmem.offset0,0x4
